//
// Generated by NVIDIA NVVM Compiler
//
// Compiler Build ID: CL-36424714
// Cuda compilation tools, release 13.0, V13.0.88
// Based on NVVM 20.0.0
//

.version 9.0
.target sm_100
.address_size 64

	// .globl	_Z16histogram_kernelPKcPj

.visible .entry _Z16histogram_kernelPKcPj(
	.param .u64 .ptr .align 1 _Z16histogram_kernelPKcPj_param_0,
	.param .u64 .ptr .align 1 _Z16histogram_kernelPKcPj_param_1
)
{
	.reg .pred 	%p<2>;
	.reg .b16 	%rs<8>;
	.reg .b32 	%r<7>;
	.reg .b64 	%rd<10>;

	ld.param.u64 	%rd1, [_Z16histogram_kernelPKcPj_param_0];
	ld.param.u64 	%rd2, [_Z16histogram_kernelPKcPj_param_1];
	mov.u32 	%r2, %ctaid.x;
	mov.u32 	%r3, %ntid.x;
	mov.u32 	%r4, %tid.x;
	mad.lo.s32 	%r1, %r2, %r3, %r4;
	setp.gt.s32 	%p1, %r1, 134217727;
	@%p1 bra 	$L__BB0_2;
	cvta.to.global.u64 	%rd3, %rd1;
	cvta.to.global.u64 	%rd4, %rd2;
	cvt.s64.s32 	%rd5, %r1;
	add.s64 	%rd6, %rd3, %rd5;
	ld.global.s8 	%rs1, [%rd6];
	shl.b16 	%rs2, %rs1, 6;
	add.s16 	%rs3, %rs2, -4160;
	mul.hi.s16 	%rs4, %rs3, 5243;
	shr.u16 	%rs5, %rs4, 15;
	shr.s16 	%rs6, %rs4, 2;
	add.s16 	%rs7, %rs6, %rs5;
	cvt.s32.s16 	%r5, %rs7;
	mul.wide.s32 	%rd7, %r5, 4;
	and.b64  	%rd8, %rd7, 17179869180;
	add.s64 	%rd9, %rd4, %rd8;
	atom.global.add.u32 	%r6, [%rd9], 1;
$L__BB0_2:
	ret;

}


// ===== COMPILED SASS (sm_100) =====

	.target	sm_100

	.elftype	@"ET_EXEC"


//--------------------- .note.nv.tkinfo           --------------------------
	.section	.note.nv.tkinfo,"",@"SHT_NOTE"
	.sectionflags	@"SHF_NOTE_NV_TKINFO"
	.tkinfo
        /*0018*/ 	.word	0x00000002
        /*0030*/ 	.string	""
        /*0030*/ 	.string	"ptxas"
        /*0030*/ 	.string	"Cuda compilation tools, release 13.0, V13.0.88"
        /*0030*/ 	.string	"Build cuda_13.0.r13.0/compiler.36424714_0"
        /*0030*/ 	.string	"-arch sm_100 -m 64 "



//--------------------- .note.nv.cuinfo           --------------------------
	.section	.note.nv.cuinfo,"",@"SHT_NOTE"
	.sectionflags	@"SHF_NOTE_NV_CUINFO"
        /*0018*/ 	.short	0x0002
        /*001a*/ 	.short	0x0064
        /*001c*/ 	.short	0x0082
	.zero		2


//--------------------- .nv.info                  --------------------------
	.section	.nv.info,"",@"SHT_CUDA_INFO"
	.align	4


	//----- nvinfo : EIATTR_REGCOUNT
	.align		4
        /*0000*/ 	.byte	0x04, 0x2f
        /*0002*/ 	.short	(.L_1 - .L_0)
	.align		4
.L_0:
        /*0004*/ 	.word	index@(_Z16histogram_kernelPKcPj)
        /*0008*/ 	.word	0x00000008


	//----- nvinfo : EIATTR_FRAME_SIZE
	.align		4
.L_1:
        /*000c*/ 	.byte	0x04, 0x11
        /*000e*/ 	.short	(.L_3 - .L_2)
	.align		4
.L_2:
        /*0010*/ 	.word	index@(_Z16histogram_kernelPKcPj)
        /*0014*/ 	.word	0x00000000


	//----- nvinfo : EIATTR_MIN_STACK_SIZE
	.align		4
.L_3:
        /*0018*/ 	.byte	0x04, 0x12
        /*001a*/ 	.short	(.L_5 - .L_4)
	.align		4
.L_4:
        /*001c*/ 	.word	index@(_Z16histogram_kernelPKcPj)
        /*0020*/ 	.word	0x00000000
.L_5:


//--------------------- .nv.compat                --------------------------
	.section	.nv.compat,"",@"SHT_CUDA_COMPAT_INFO"
	.align	4
        /*0000*/ 	.byte	0x02, 0x09, 0x00, 0x00, 0x02, 0x02, 0x01, 0x00, 0x02, 0x05, 0x05, 0x00, 0x03, 0x07, 0x01, 0x01
        /*0010*/ 	.byte	0x02, 0x03, 0x00, 0x00, 0x02, 0x06, 0x01, 0x00, 0x04, 0x0b, 0x08, 0x00, 0x09, 0x00, 0x00, 0x00
        /*0020*/ 	.byte	0x00, 0x00, 0x00, 0x00


//--------------------- .nv.info._Z16histogram_kernelPKcPj --------------------------
	.section	.nv.info._Z16histogram_kernelPKcPj,"",@"SHT_CUDA_INFO"
	.sectionflags	@""
	.align	4


	//----- nvinfo : EIATTR_CUDA_API_VERSION
	.align		4
        /*0000*/ 	.byte	0x04, 0x37
        /*0002*/ 	.short	(.L_7 - .L_6)
.L_6:
        /*0004*/ 	.word	0x00000082


	//----- nvinfo : EIATTR_KPARAM_INFO
	.align		4
.L_7:
        /*0008*/ 	.byte	0x04, 0x17
        /*000a*/ 	.short	(.L_9 - .L_8)
.L_8:
        /*000c*/ 	.word	0x00000000
        /*0010*/ 	.short	0x0001
        /*0012*/ 	.short	0x0008
        /*0014*/ 	.byte	0x00, 0xf5, 0x21, 0x00


	//----- nvinfo : EIATTR_KPARAM_INFO
	.align		4
.L_9:
        /*0018*/ 	.byte	0x04, 0x17
        /*001a*/ 	.short	(.L_11 - .L_10)
.L_10:
        /*001c*/ 	.word	0x00000000
        /*0020*/ 	.short	0x0000
        /*0022*/ 	.short	0x0000
        /*0024*/ 	.byte	0x00, 0xf5, 0x21, 0x00


	//----- nvinfo : EIATTR_SPARSE_MMA_MASK
	.align		4
.L_11:
        /*0028*/ 	.byte	0x03, 0x50
        /*002a*/ 	.short	0x0000


	//----- nvinfo : EIATTR_MAXREG_COUNT
	.align		4
        /*002c*/ 	.byte	0x03, 0x1b
        /*002e*/ 	.short	0x00ff


	//----- nvinfo : EIATTR_MERCURY_ISA_VERSION
	.align		4
        /*0030*/ 	.byte	0x03, 0x5f
        /*0032*/ 	.short	0x0101


	//----- nvinfo : EIATTR_VRC_CTA_INIT_COUNT
	.align		4
        /*0034*/ 	.byte	0x02, 0x4a
	.zero		1
	.zero		1


	//----- nvinfo : EIATTR_EXIT_INSTR_OFFSETS
	.align		4
        /*0038*/ 	.byte	0x04, 0x1c
        /*003a*/ 	.short	(.L_13 - .L_12)


	//   ....[0]....
.L_12:
        /*003c*/ 	.word	0x00000060


	//   ....[1]....
        /*0040*/ 	.word	0x000001b0


	//----- nvinfo : EIATTR_CBANK_PARAM_SIZE
	.align		4
.L_13:
        /*0044*/ 	.byte	0x03, 0x19
        /*0046*/ 	.short	0x0010


	//----- nvinfo : EIATTR_PARAM_CBANK
	.align		4
        /*0048*/ 	.byte	0x04, 0x0a
        /*004a*/ 	.short	(.L_15 - .L_14)
	.align		4
.L_14:
        /*004c*/ 	.word	index@(.nv.constant0._Z16histogram_kernelPKcPj)
        /*0050*/ 	.short	0x0380
        /*0052*/ 	.short	0x0010


	//----- nvinfo : EIATTR_SW_WAR
	.align		4
.L_15:
        /*0054*/ 	.byte	0x04, 0x36
        /*0056*/ 	.short	(.L_17 - .L_16)
.L_16:
        /*0058*/ 	.word	0x00000008
.L_17:


//--------------------- .nv.callgraph             --------------------------
	.section	.nv.callgraph,"",@"SHT_CUDA_CALLGRAPH"
	.align	4
	.sectionentsize	8
	.align		4
        /*0000*/ 	.word	0x00000000
	.align		4
        /*0004*/ 	.word	0xffffffff
	.align		4
        /*0008*/ 	.word	0x00000000
	.align		4
        /*000c*/ 	.word	0xfffffffe
	.align		4
        /*0010*/ 	.word	0x00000000
	.align		4
        /*0014*/ 	.word	0xfffffffd
	.align		4
        /*0018*/ 	.word	0x00000000
	.align		4
        /*001c*/ 	.word	0xfffffffc


//--------------------- .text._Z16histogram_kernelPKcPj --------------------------
	.section	.text._Z16histogram_kernelPKcPj,"ax",@progbits
	.align	128
        .global         _Z16histogram_kernelPKcPj
        .type           _Z16histogram_kernelPKcPj,@function
        .size           _Z16histogram_kernelPKcPj,(.L_x_1 - _Z16histogram_kernelPKcPj)
        .other          _Z16histogram_kernelPKcPj,@"STO_CUDA_ENTRY STV_DEFAULT"
_Z16histogram_kernelPKcPj:
.text._Z16histogram_kernelPKcPj:
[----:B------:R-:W-:Y:S01]  /*0000*/  LDC R1, c[0x0][0x37c] ;  /* 0x0000df00ff017b82 */ /* 0x000fe20000000800 */
[----:B------:R-:W0:Y:S07]  /*0010*/  S2R R3, SR_TID.X ;  /* 0x0000000000037919 */ /* 0x000e2e0000002100 */
[----:B------:R-:W0:Y:S08]  /*0020*/  S2UR UR4, SR_CTAID.X ;  /* 0x00000000000479c3 */ /* 0x000e300000002500 */
[----:B------:R-:W0:Y:S02]  /*0030*/  LDC R0, c[0x0][0x360] ;  /* 0x0000d800ff007b82 */ /* 0x000e240000000800 */
[----:B0-----:R-:W-:-:S05]  /*0040*/  IMAD R0, R0, UR4, R3 ;  /* 0x0000000400007c24 */ /* 0x001fca000f8e0203 */
[----:B------:R-:W-:-:S13]  /*0050*/  ISETP.GT.AND P0, PT, R0, 0x7ffffff, PT ;  /* 0x07ffffff0000780c */ /* 0x000fda0003f04270 */
[----:B------:R-:W-:Y:S05]  /*0060*/  @P0 EXIT ;  /* 0x000000000000094d */ /* 0x000fea0003800000 */
[----:B------:R-:W0:Y:S01]  /*0070*/  LDCU.128 UR8, c[0x0][0x380] ;  /* 0x00007000ff0877ac */ /* 0x000e220008000c00 */
[----:B------:R-:W1:Y:S01]  /*0080*/  LDCU.64 UR4, c[0x0][0x358] ;  /* 0x00006b00ff0477ac */ /* 0x000e620008000a00 */
[----:B0-----:R-:W-:-:S04]  /*0090*/  IADD3 R2, P0, PT, R0, UR8, RZ ;  /* 0x0000000800027c10 */ /* 0x001fc8000ff1e0ff */
[----:B------:R-:W-:-:S05]  /*00a0*/  LEA.HI.X.SX32 R3, R0, UR9, 0x1, P0 ;  /* 0x0000000900037c11 */ /* 0x000fca00080f0eff */
[----:B-1----:R-:W2:Y:S02]  /*00b0*/  LDG.E.S8 R2, desc[UR4][R2.64] ;  /* 0x0000000402027981 */ /* 0x002ea4000c1e1300 */
[----:B--2---:R-:W-:-:S04]  /*00c0*/  LEA R0, R2, 0xffffefc0, 0x6 ;  /* 0xffffefc002007811 */ /* 0x004fc800078e30ff */
[----:B------:R-:W-:-:S05]  /*00d0*/  PRMT R0, R0, 0x9910, RZ ;  /* 0x0000991000007816 */ /* 0x000fca00000000ff */
[----:B------:R-:W-:-:S05]  /*00e0*/  IMAD R5, R0, 0x147b, RZ ;  /* 0x0000147b00057824 */ /* 0x000fca00078e02ff */
[----:B------:R-:W-:-:S04]  /*00f0*/  SHF.R.S32.HI R0, RZ, 0x10, R5 ;  /* 0x00000010ff007819 */ /* 0x000fc80000011405 */
[----:B------:R-:W-:-:S04]  /*0100*/  LOP3.LUT R0, R0, 0xffff, RZ, 0xc0, !PT ;  /* 0x0000ffff00007812 */ /* 0x000fc800078ec0ff */
[----:B------:R-:W-:-:S04]  /*0110*/  SHF.R.U32.HI R0, RZ, 0xf, R0 ;  /* 0x0000000fff007819 */ /* 0x000fc80000011600 */
[----:B------:R-:W-:Y:S01]  /*0120*/  LEA.HI.SX32 R0, R5, R0, 0xe ;  /* 0x0000000005007211 */ /* 0x000fe200078f72ff */
[----:B------:R-:W-:-:S03]  /*0130*/  IMAD.MOV.U32 R5, RZ, RZ, 0x1 ;  /* 0x00000001ff057424 */ /* 0x000fc600078e00ff */
[----:B------:R-:W-:-:S05]  /*0140*/  PRMT R0, R0, 0x9910, RZ ;  /* 0x0000991000007816 */ /* 0x000fca00000000ff */
[----:B------:R-:W-:-:S03]  /*0150*/  IMAD.WIDE R2, R0, 0x4, RZ ;  /* 0x0000000400027825 */ /* 0x000fc600078e02ff */
[----:B------:R-:W-:Y:S02]  /*0160*/  LOP3.LUT R2, R2, 0xfffffffc, RZ, 0xc0, !PT ;  /* 0xfffffffc02027812 */ /* 0x000fe400078ec0ff */
[----:B------:R-:W-:Y:S02]  /*0170*/  LOP3.LUT R3, R3, 0x3, RZ, 0xc0, !PT ;  /* 0x0000000303037812 */ /* 0x000fe400078ec0ff */
[----:B------:R-:W-:-:S04]  /*0180*/  IADD3 R2, P0, PT, R2, UR10, RZ ;  /* 0x0000000a02027c10 */ /* 0x000fc8000ff1e0ff */
[----:B------:R-:W-:-:S05]  /*0190*/  IADD3.X R3, PT, PT, R3, UR11, RZ, P0, !PT ;  /* 0x0000000b03037c10 */ /* 0x000fca00087fe4ff */
[----:B------:R-:W-:Y:S01]  /*01a0*/  REDG.E.ADD.STRONG.GPU desc[UR4][R2.64], R5 ;  /* 0x000000050200798e */ /* 0x000fe2000c12e104 */
[----:B------:R-:W-:Y:S05]  /*01b0*/  EXIT ;  /* 0x000000000000794d */ /* 0x000fea0003800000 */
.L_x_0:
[----:B------:R-:W-:-:S00]  /*01c0*/  BRA `(.L_x_0) ;  /* 0xfffffffc00fc7947 */ /* 0x000fc0000383ffff */
[----:B------:R-:W-:-:S00]  /*01d0*/  NOP ;  /* 0x0000000000007918 */ /* 0x000fc00000000000 */
        /* <DEDUP_REMOVED lines=10> */
.L_x_1:


//--------------------- .nv.shared.reserved.0     --------------------------
	.section	.nv.shared.reserved.0,"aw",@nobits
	.weak		__nv_reservedSMEM_offset_0_alias
	.size		__nv_reservedSMEM_offset_0_alias, 0, 64
	.other		__nv_reservedSMEM_offset_0_alias,@"STO_CUDA_RESERVED_SHARED STV_DEFAULT"
__nv_reservedSMEM_offset_0_alias:
	.zero		0
	.zero		64


//--------------------- .nv.constant0._Z16histogram_kernelPKcPj --------------------------
	.section	.nv.constant0._Z16histogram_kernelPKcPj,"a",@progbits
	.sectionflags	@""
	.align	4
.nv.constant0._Z16histogram_kernelPKcPj:
	.zero		912


//--------------------- SYMBOLS --------------------------

	.type		.nv.reservedSmem.offset0,@object
	.size		.nv.reservedSmem.offset0,0x4
